//
// Generated by NVIDIA NVVM Compiler
//
// Compiler Build ID: CL-36424714
// Cuda compilation tools, release 13.0, V13.0.88
// Based on NVVM 20.0.0
//

.version 9.0
.target sm_100
.address_size 64

	// .globl	_Z19ptx_cp_async_kernelPfP6__halfS_S1_
.extern .func  (.param .b32 func_retval0) vprintf
(
	.param .b64 vprintf_param_0,
	.param .b64 vprintf_param_1
)
;
// _ZZ19ptx_cp_async_kernelPfP6__halfS_S1_E1A has been demoted
.global .align 1 .b8 $str[7] = {37, 56, 46, 51, 102, 32};
.global .align 1 .b8 $str$1[2] = {10};

.visible .entry _Z19ptx_cp_async_kernelPfP6__halfS_S1_(
	.param .u64 .ptr .align 1 _Z19ptx_cp_async_kernelPfP6__halfS_S1__param_0,
	.param .u64 .ptr .align 1 _Z19ptx_cp_async_kernelPfP6__halfS_S1__param_1,
	.param .u64 .ptr .align 1 _Z19ptx_cp_async_kernelPfP6__halfS_S1__param_2,
	.param .u64 .ptr .align 1 _Z19ptx_cp_async_kernelPfP6__halfS_S1__param_3
)
{
	.local .align 8 .b8 	__local_depot0[8];
	.reg .b64 	%SP;
	.reg .b64 	%SPL;
	.reg .pred 	%p<3>;
	.reg .b32 	%r<48>;
	.reg .b32 	%f<17>;
	.reg .b64 	%rd<12>;
	.reg .b64 	%fd<17>;
	// demoted variable
	.shared .align 4 .b8 _ZZ19ptx_cp_async_kernelPfP6__halfS_S1_E1A[1024];
	mov.u64 	%SPL, __local_depot0;
	cvta.local.u64 	%SP, %SPL;
	ld.param.u64 	%rd4, [_Z19ptx_cp_async_kernelPfP6__halfS_S1__param_0];
	mov.u32 	%r5, %tid.x;
	and.b32  	%r6, %r5, 31;
	shl.b32 	%r7, %r5, 4;
	and.b32  	%r8, %r7, 496;
	cvt.u64.u32 	%rd5, %r8;
	mov.u32 	%r9, _ZZ19ptx_cp_async_kernelPfP6__halfS_S1_E1A;
	add.s32 	%r3, %r9, %r8;
	add.s32 	%r4, %r3, 512;
	add.s64 	%rd2, %rd4, %rd5;
	// begin inline asm
	cp.async.ca.shared.global.L2::128B [%r3], [%rd2], 16;

	// end inline asm
	add.s64 	%rd3, %rd2, 512;
	// begin inline asm
	cp.async.ca.shared.global.L2::128B [%r4], [%rd3], 16;

	// end inline asm
	// begin inline asm
	cp.async.commit_group;

	// end inline asm
	// begin inline asm
	cp.async.wait_group 0;

	// end inline asm
	bar.sync 	0;
	setp.ne.s32 	%p1, %r6, 0;
	@%p1 bra 	$L__BB0_3;
	add.u64 	%rd6, %SP, 0;
	add.u64 	%rd1, %SPL, 0;
	mov.b32 	%r47, 32;
	mov.u64 	%rd7, $str;
	mov.u64 	%rd10, $str$1;
$L__BB0_2:
	add.s32 	%r12, %r9, %r47;
	ld.shared.f32 	%f1, [%r12+-32];
	cvt.f64.f32 	%fd1, %f1;
	st.local.f64 	[%rd1], %fd1;
	cvta.global.u64 	%rd8, %rd7;
	{ // callseq 0, 0
	.param .b64 param0;
	st.param.b64 	[param0], %rd8;
	.param .b64 param1;
	st.param.b64 	[param1], %rd6;
	.param .b32 retval0;
	call.uni (retval0), 
	vprintf, 
	(
	param0, 
	param1
	);
	ld.param.b32 	%r13, [retval0];
	} // callseq 0
	ld.shared.f32 	%f2, [%r12+-28];
	cvt.f64.f32 	%fd2, %f2;
	st.local.f64 	[%rd1], %fd2;
	{ // callseq 1, 0
	.param .b64 param0;
	st.param.b64 	[param0], %rd8;
	.param .b64 param1;
	st.param.b64 	[param1], %rd6;
	.param .b32 retval0;
	call.uni (retval0), 
	vprintf, 
	(
	param0, 
	param1
	);
	ld.param.b32 	%r15, [retval0];
	} // callseq 1
	ld.shared.f32 	%f3, [%r12+-24];
	cvt.f64.f32 	%fd3, %f3;
	st.local.f64 	[%rd1], %fd3;
	{ // callseq 2, 0
	.param .b64 param0;
	st.param.b64 	[param0], %rd8;
	.param .b64 param1;
	st.param.b64 	[param1], %rd6;
	.param .b32 retval0;
	call.uni (retval0), 
	vprintf, 
	(
	param0, 
	param1
	);
	ld.param.b32 	%r17, [retval0];
	} // callseq 2
	ld.shared.f32 	%f4, [%r12+-20];
	cvt.f64.f32 	%fd4, %f4;
	st.local.f64 	[%rd1], %fd4;
	{ // callseq 3, 0
	.param .b64 param0;
	st.param.b64 	[param0], %rd8;
	.param .b64 param1;
	st.param.b64 	[param1], %rd6;
	.param .b32 retval0;
	call.uni (retval0), 
	vprintf, 
	(
	param0, 
	param1
	);
	ld.param.b32 	%r19, [retval0];
	} // callseq 3
	ld.shared.f32 	%f5, [%r12+-16];
	cvt.f64.f32 	%fd5, %f5;
	st.local.f64 	[%rd1], %fd5;
	{ // callseq 4, 0
	.param .b64 param0;
	st.param.b64 	[param0], %rd8;
	.param .b64 param1;
	st.param.b64 	[param1], %rd6;
	.param .b32 retval0;
	call.uni (retval0), 
	vprintf, 
	(
	param0, 
	param1
	);
	ld.param.b32 	%r21, [retval0];
	} // callseq 4
	ld.shared.f32 	%f6, [%r12+-12];
	cvt.f64.f32 	%fd6, %f6;
	st.local.f64 	[%rd1], %fd6;
	{ // callseq 5, 0
	.param .b64 param0;
	st.param.b64 	[param0], %rd8;
	.param .b64 param1;
	st.param.b64 	[param1], %rd6;
	.param .b32 retval0;
	call.uni (retval0), 
	vprintf, 
	(
	param0, 
	param1
	);
	ld.param.b32 	%r23, [retval0];
	} // callseq 5
	ld.shared.f32 	%f7, [%r12+-8];
	cvt.f64.f32 	%fd7, %f7;
	st.local.f64 	[%rd1], %fd7;
	{ // callseq 6, 0
	.param .b64 param0;
	st.param.b64 	[param0], %rd8;
	.param .b64 param1;
	st.param.b64 	[param1], %rd6;
	.param .b32 retval0;
	call.uni (retval0), 
	vprintf, 
	(
	param0, 
	param1
	);
	ld.param.b32 	%r25, [retval0];
	} // callseq 6
	ld.shared.f32 	%f8, [%r12+-4];
	cvt.f64.f32 	%fd8, %f8;
	st.local.f64 	[%rd1], %fd8;
	{ // callseq 7, 0
	.param .b64 param0;
	st.param.b64 	[param0], %rd8;
	.param .b64 param1;
	st.param.b64 	[param1], %rd6;
	.param .b32 retval0;
	call.uni (retval0), 
	vprintf, 
	(
	param0, 
	param1
	);
	ld.param.b32 	%r27, [retval0];
	} // callseq 7
	ld.shared.f32 	%f9, [%r12];
	cvt.f64.f32 	%fd9, %f9;
	st.local.f64 	[%rd1], %fd9;
	{ // callseq 8, 0
	.param .b64 param0;
	st.param.b64 	[param0], %rd8;
	.param .b64 param1;
	st.param.b64 	[param1], %rd6;
	.param .b32 retval0;
	call.uni (retval0), 
	vprintf, 
	(
	param0, 
	param1
	);
	ld.param.b32 	%r29, [retval0];
	} // callseq 8
	ld.shared.f32 	%f10, [%r12+4];
	cvt.f64.f32 	%fd10, %f10;
	st.local.f64 	[%rd1], %fd10;
	{ // callseq 9, 0
	.param .b64 param0;
	st.param.b64 	[param0], %rd8;
	.param .b64 param1;
	st.param.b64 	[param1], %rd6;
	.param .b32 retval0;
	call.uni (retval0), 
	vprintf, 
	(
	param0, 
	param1
	);
	ld.param.b32 	%r31, [retval0];
	} // callseq 9
	ld.shared.f32 	%f11, [%r12+8];
	cvt.f64.f32 	%fd11, %f11;
	st.local.f64 	[%rd1], %fd11;
	{ // callseq 10, 0
	.param .b64 param0;
	st.param.b64 	[param0], %rd8;
	.param .b64 param1;
	st.param.b64 	[param1], %rd6;
	.param .b32 retval0;
	call.uni (retval0), 
	vprintf, 
	(
	param0, 
	param1
	);
	ld.param.b32 	%r33, [retval0];
	} // callseq 10
	ld.shared.f32 	%f12, [%r12+12];
	cvt.f64.f32 	%fd12, %f12;
	st.local.f64 	[%rd1], %fd12;
	{ // callseq 11, 0
	.param .b64 param0;
	st.param.b64 	[param0], %rd8;
	.param .b64 param1;
	st.param.b64 	[param1], %rd6;
	.param .b32 retval0;
	call.uni (retval0), 
	vprintf, 
	(
	param0, 
	param1
	);
	ld.param.b32 	%r35, [retval0];
	} // callseq 11
	ld.shared.f32 	%f13, [%r12+16];
	cvt.f64.f32 	%fd13, %f13;
	st.local.f64 	[%rd1], %fd13;
	{ // callseq 12, 0
	.param .b64 param0;
	st.param.b64 	[param0], %rd8;
	.param .b64 param1;
	st.param.b64 	[param1], %rd6;
	.param .b32 retval0;
	call.uni (retval0), 
	vprintf, 
	(
	param0, 
	param1
	);
	ld.param.b32 	%r37, [retval0];
	} // callseq 12
	ld.shared.f32 	%f14, [%r12+20];
	cvt.f64.f32 	%fd14, %f14;
	st.local.f64 	[%rd1], %fd14;
	{ // callseq 13, 0
	.param .b64 param0;
	st.param.b64 	[param0], %rd8;
	.param .b64 param1;
	st.param.b64 	[param1], %rd6;
	.param .b32 retval0;
	call.uni (retval0), 
	vprintf, 
	(
	param0, 
	param1
	);
	ld.param.b32 	%r39, [retval0];
	} // callseq 13
	ld.shared.f32 	%f15, [%r12+24];
	cvt.f64.f32 	%fd15, %f15;
	st.local.f64 	[%rd1], %fd15;
	{ // callseq 14, 0
	.param .b64 param0;
	st.param.b64 	[param0], %rd8;
	.param .b64 param1;
	st.param.b64 	[param1], %rd6;
	.param .b32 retval0;
	call.uni (retval0), 
	vprintf, 
	(
	param0, 
	param1
	);
	ld.param.b32 	%r41, [retval0];
	} // callseq 14
	ld.shared.f32 	%f16, [%r12+28];
	cvt.f64.f32 	%fd16, %f16;
	st.local.f64 	[%rd1], %fd16;
	{ // callseq 15, 0
	.param .b64 param0;
	st.param.b64 	[param0], %rd8;
	.param .b64 param1;
	st.param.b64 	[param1], %rd6;
	.param .b32 retval0;
	call.uni (retval0), 
	vprintf, 
	(
	param0, 
	param1
	);
	ld.param.b32 	%r43, [retval0];
	} // callseq 15
	cvta.global.u64 	%rd11, %rd10;
	{ // callseq 16, 0
	.param .b64 param0;
	st.param.b64 	[param0], %rd11;
	.param .b64 param1;
	st.param.b64 	[param1], 0;
	.param .b32 retval0;
	call.uni (retval0), 
	vprintf, 
	(
	param0, 
	param1
	);
	ld.param.b32 	%r45, [retval0];
	} // callseq 16
	add.s32 	%r47, %r47, 64;
	setp.ne.s32 	%p2, %r47, 1056;
	@%p2 bra 	$L__BB0_2;
$L__BB0_3:
	ret;

}


// ===== COMPILED SASS (sm_100) =====

	.target	sm_100

	.elftype	@"ET_EXEC"


//--------------------- .note.nv.tkinfo           --------------------------
	.section	.note.nv.tkinfo,"",@"SHT_NOTE"
	.sectionflags	@"SHF_NOTE_NV_TKINFO"
	.tkinfo
        /*0018*/ 	.word	0x00000002
        /*0030*/ 	.string	""
        /*0030*/ 	.string	"ptxas"
        /*0030*/ 	.string	"Cuda compilation tools, release 13.0, V13.0.88"
        /*0030*/ 	.string	"Build cuda_13.0.r13.0/compiler.36424714_0"
        /*0030*/ 	.string	"-arch sm_100 -m 64 "



//--------------------- .note.nv.cuinfo           --------------------------
	.section	.note.nv.cuinfo,"",@"SHT_NOTE"
	.sectionflags	@"SHF_NOTE_NV_CUINFO"
        /*0018*/ 	.short	0x0002
        /*001a*/ 	.short	0x0064
        /*001c*/ 	.short	0x0082
	.zero		2


//--------------------- .nv.info                  --------------------------
	.section	.nv.info,"",@"SHT_CUDA_INFO"
	.align	4


	//----- nvinfo : EIATTR_REGCOUNT
	.align		4
        /*0000*/ 	.byte	0x04, 0x2f
        /*0002*/ 	.short	(.L_3 - .L_2)
	.align		4
.L_2:
        /*0004*/ 	.word	index@(_Z19ptx_cp_async_kernelPfP6__halfS_S1_)
        /*0008*/ 	.word	0x00000019


	//----- nvinfo : EIATTR_FRAME_SIZE
	.align		4
.L_3:
        /*000c*/ 	.byte	0x04, 0x11
        /*000e*/ 	.short	(.L_5 - .L_4)
	.align		4
.L_4:
        /*0010*/ 	.word	index@(_Z19ptx_cp_async_kernelPfP6__halfS_S1_)
        /*0014*/ 	.word	0x00000008


	//----- nvinfo : EIATTR_MIN_STACK_SIZE
	.align		4
.L_5:
        /*0018*/ 	.byte	0x04, 0x12
        /*001a*/ 	.short	(.L_7 - .L_6)
	.align		4
.L_6:
        /*001c*/ 	.word	index@(_Z19ptx_cp_async_kernelPfP6__halfS_S1_)
        /*0020*/ 	.word	0x00000008
.L_7:


//--------------------- .nv.compat                --------------------------
	.section	.nv.compat,"",@"SHT_CUDA_COMPAT_INFO"
	.align	4
        /*0000*/ 	.byte	0x02, 0x09, 0x00, 0x00, 0x02, 0x02, 0x01, 0x00, 0x02, 0x05, 0x05, 0x00, 0x03, 0x07, 0x01, 0x01
        /*0010*/ 	.byte	0x02, 0x03, 0x00, 0x00, 0x02, 0x06, 0x01, 0x00, 0x04, 0x0b, 0x08, 0x00, 0x09, 0x00, 0x00, 0x00
        /*0020*/ 	.byte	0x00, 0x00, 0x00, 0x00


//--------------------- .nv.info._Z19ptx_cp_async_kernelPfP6__halfS_S1_ --------------------------
	.section	.nv.info._Z19ptx_cp_async_kernelPfP6__halfS_S1_,"",@"SHT_CUDA_INFO"
	.sectionflags	@""
	.align	4


	//----- nvinfo : EIATTR_CUDA_API_VERSION
	.align		4
        /*0000*/ 	.byte	0x04, 0x37
        /*0002*/ 	.short	(.L_9 - .L_8)
.L_8:
        /*0004*/ 	.word	0x00000082


	//----- nvinfo : EIATTR_KPARAM_INFO
	.align		4
.L_9:
        /*0008*/ 	.byte	0x04, 0x17
        /*000a*/ 	.short	(.L_11 - .L_10)
.L_10:
        /*000c*/ 	.word	0x00000000
        /*0010*/ 	.short	0x0003
        /*0012*/ 	.short	0x0018
        /*0014*/ 	.byte	0x00, 0xf5, 0x21, 0x00


	//----- nvinfo : EIATTR_KPARAM_INFO
	.align		4
.L_11:
        /*0018*/ 	.byte	0x04, 0x17
        /*001a*/ 	.short	(.L_13 - .L_12)
.L_12:
        /*001c*/ 	.word	0x00000000
        /*0020*/ 	.short	0x0002
        /*0022*/ 	.short	0x0010
        /*0024*/ 	.byte	0x00, 0xf5, 0x21, 0x00


	//----- nvinfo : EIATTR_KPARAM_INFO
	.align		4
.L_13:
        /*0028*/ 	.byte	0x04, 0x17
        /*002a*/ 	.short	(.L_15 - .L_14)
.L_14:
        /*002c*/ 	.word	0x00000000
        /*0030*/ 	.short	0x0001
        /*0032*/ 	.short	0x0008
        /*0034*/ 	.byte	0x00, 0xf5, 0x21, 0x00


	//----- nvinfo : EIATTR_KPARAM_INFO
	.align		4
.L_15:
        /*0038*/ 	.byte	0x04, 0x17
        /*003a*/ 	.short	(.L_17 - .L_16)
.L_16:
        /*003c*/ 	.word	0x00000000
        /*0040*/ 	.short	0x0000
        /*0042*/ 	.short	0x0000
        /*0044*/ 	.byte	0x00, 0xf5, 0x21, 0x00


	//----- nvinfo : EIATTR_SPARSE_MMA_MASK
	.align		4
.L_17:
        /*0048*/ 	.byte	0x03, 0x50
        /*004a*/ 	.short	0x0000


	//----- nvinfo : EIATTR_MAXREG_COUNT
	.align		4
        /*004c*/ 	.byte	0x03, 0x1b
        /*004e*/ 	.short	0x00ff


	//----- nvinfo : EIATTR_NUM_BARRIERS
	.align		4
        /*0050*/ 	.byte	0x02, 0x4c
        /*0052*/ 	.byte	0x01
	.zero		1


	//----- nvinfo : EIATTR_EXTERNS
	.align		4
        /*0054*/ 	.byte	0x04, 0x0f
        /*0056*/ 	.short	(.L_19 - .L_18)


	//   ....[0]....
	.align		4
.L_18:
        /*0058*/ 	.word	index@(vprintf)


	//----- nvinfo : EIATTR_MERCURY_ISA_VERSION
	.align		4
.L_19:
        /*005c*/ 	.byte	0x03, 0x5f
        /*005e*/ 	.short	0x0101


	//----- nvinfo : EIATTR_VRC_CTA_INIT_COUNT
	.align		4
        /*0060*/ 	.byte	0x02, 0x4a
	.zero		1
	.zero		1


	//----- nvinfo : EIATTR_SYSCALL_OFFSETS
	.align		4
        /*0064*/ 	.byte	0x04, 0x46
        /*0066*/ 	.short	(.L_21 - .L_20)


	//   ....[0]....
.L_20:
        /*0068*/ 	.word	0x000002b0


	//   ....[1]....
        /*006c*/ 	.word	0x00000360


	//   ....[2]....
        /*0070*/ 	.word	0x00000410


	//   ....[3]....
        /*0074*/ 	.word	0x000004c0


	//   ....[4]....
        /*0078*/ 	.word	0x00000570


	//   ....[5]....
        /*007c*/ 	.word	0x00000620


	//   ....[6]....
        /*0080*/ 	.word	0x000006d0


	//   ....[7]....
        /*0084*/ 	.word	0x00000780


	//   ....[8]....
        /*0088*/ 	.word	0x00000830


	//   ....[9]....
        /*008c*/ 	.word	0x000008e0


	//   ....[10]....
        /*0090*/ 	.word	0x00000990


	//   ....[11]....
        /*0094*/ 	.word	0x00000a40


	//   ....[12]....
        /*0098*/ 	.word	0x00000af0


	//   ....[13]....
        /*009c*/ 	.word	0x00000ba0


	//   ....[14]....
        /*00a0*/ 	.word	0x00000c50


	//   ....[15]....
        /*00a4*/ 	.word	0x00000d00


	//   ....[16]....
        /*00a8*/ 	.word	0x00000d70


	//----- nvinfo : EIATTR_EXIT_INSTR_OFFSETS
	.align		4
.L_21:
        /*00ac*/ 	.byte	0x04, 0x1c
        /*00ae*/ 	.short	(.L_23 - .L_22)


	//   ....[0]....
.L_22:
        /*00b0*/ 	.word	0x000001a0


	//   ....[1]....
        /*00b4*/ 	.word	0x00000da0


	//----- nvinfo : EIATTR_CRS_STACK_SIZE
	.align		4
.L_23:
        /*00b8*/ 	.byte	0x04, 0x1e
        /*00ba*/ 	.short	(.L_25 - .L_24)
.L_24:
        /*00bc*/ 	.word	0x00000000


	//----- nvinfo : EIATTR_CBANK_PARAM_SIZE
	.align		4
.L_25:
        /*00c0*/ 	.byte	0x03, 0x19
        /*00c2*/ 	.short	0x0020


	//----- nvinfo : EIATTR_PARAM_CBANK
	.align		4
        /*00c4*/ 	.byte	0x04, 0x0a
        /*00c6*/ 	.short	(.L_27 - .L_26)
	.align		4
.L_26:
        /*00c8*/ 	.word	index@(.nv.constant0._Z19ptx_cp_async_kernelPfP6__halfS_S1_)
        /*00cc*/ 	.short	0x0380
        /*00ce*/ 	.short	0x0020


	//----- nvinfo : EIATTR_SW_WAR
	.align		4
.L_27:
        /*00d0*/ 	.byte	0x04, 0x36
        /*00d2*/ 	.short	(.L_29 - .L_28)
.L_28:
        /*00d4*/ 	.word	0x00000008
.L_29:


//--------------------- .nv.callgraph             --------------------------
	.section	.nv.callgraph,"",@"SHT_CUDA_CALLGRAPH"
	.align	4
	.sectionentsize	8
	.align		4
        /*0000*/ 	.word	0x00000000
	.align		4
        /*0004*/ 	.word	0xffffffff
	.align		4
        /*0008*/ 	.word	index@(_Z19ptx_cp_async_kernelPfP6__halfS_S1_)
	.align		4
        /*000c*/ 	.word	index@(vprintf)
	.align		4
        /*0010*/ 	.word	0x00000000
	.align		4
        /*0014*/ 	.word	0xfffffffe
	.align		4
        /*0018*/ 	.word	0x00000000
	.align		4
        /*001c*/ 	.word	0xfffffffd
	.align		4
        /*0020*/ 	.word	0x00000000
	.align		4
        /*0024*/ 	.word	0xfffffffc


//--------------------- .nv.constant4             --------------------------
	.section	.nv.constant4,"a",@progbits
	.align	8
	.align		8
.nv.constant4:
        /*0000*/ 	.dword	vprintf
	.align		8
        /*0008*/ 	.dword	$str
	.align		8
        /*0010*/ 	.dword	$str$1


//--------------------- .text._Z19ptx_cp_async_kernelPfP6__halfS_S1_ --------------------------
	.section	.text._Z19ptx_cp_async_kernelPfP6__halfS_S1_,"ax",@progbits
	.align	128
        .global         _Z19ptx_cp_async_kernelPfP6__halfS_S1_
        .type           _Z19ptx_cp_async_kernelPfP6__halfS_S1_,@function
        .size           _Z19ptx_cp_async_kernelPfP6__halfS_S1_,(.L_x_19 - _Z19ptx_cp_async_kernelPfP6__halfS_S1_)
        .other          _Z19ptx_cp_async_kernelPfP6__halfS_S1_,@"STO_CUDA_ENTRY STV_DEFAULT"
_Z19ptx_cp_async_kernelPfP6__halfS_S1_:
.text._Z19ptx_cp_async_kernelPfP6__halfS_S1_:
[----:B------:R-:W1:Y:S01]  /*0000*/  LDC R1, c[0x0][0x37c] ;  /* 0x0000df00ff017b82 */ /* 0x000e620000000800 */
[----:B------:R-:W2:Y:S07]  /*0010*/  S2R R4, SR_TID.X ;  /* 0x0000000000047919 */ /* 0x000eae0000002100 */
[----:B------:R-:W3:Y:S01]  /*0020*/  S2UR UR4, SR_CgaCtaId ;  /* 0x00000000000479c3 */ /* 0x000ee20000008800 */
[----:B------:R-:W4:Y:S01]  /*0030*/  LDCU.64 UR8, c[0x0][0x380] ;  /* 0x00007000ff0877ac */ /* 0x000f220008000a00 */
[----:B-1----:R-:W-:Y:S01]  /*0040*/  VIADD R1, R1, 0xfffffff8 ;  /* 0xfffffff801017836 */ /* 0x002fe20000000000 */
[----:B------:R-:W1:Y:S01]  /*0050*/  LDCU.64 UR6, c[0x0][0x358] ;  /* 0x00006b00ff0677ac */ /* 0x000e620008000a00 */
[----:B------:R-:W-:Y:S01]  /*0060*/  UMOV UR36, 0x400 ;  /* 0x0000040000247882 */ /* 0x000fe20000000000 */
[----:B------:R-:W5:Y:S01]  /*0070*/  LDCU UR5, c[0x0][0x2fc] ;  /* 0x00005f80ff0577ac */ /* 0x000f620008000800 */
[----:B---3--:R-:W-:Y:S01]  /*0080*/  ULEA UR36, UR4, UR36, 0x18 ;  /* 0x0000002404247291 */ /* 0x008fe2000f8ec0ff */
[----:B------:R-:W3:Y:S01]  /*0090*/  LDCU UR4, c[0x0][0x2f8] ;  /* 0x00005f00ff0477ac */ /* 0x000ee20008000800 */
[----:B--2---:R-:W-:-:S05]  /*00a0*/  IMAD.SHL.U32 R0, R4, 0x10, RZ ;  /* 0x0000001004007824 */ /* 0x004fca00078e00ff */
[----:B------:R-:W-:-:S04]  /*00b0*/  LOP3.LUT R0, R0, 0x1f0, RZ, 0xc0, !PT ;  /* 0x000001f000007812 */ /* 0x000fc800078ec0ff */
[C---:B----4-:R-:W-:Y:S01]  /*00c0*/  IADD3 R2, P0, PT, R0.reuse, UR8, RZ ;  /* 0x0000000800027c10 */ /* 0x050fe2000ff1e0ff */
[----:B------:R-:W-:-:S03]  /*00d0*/  VIADD R5, R0, UR36 ;  /* 0x0000002400057c36 */ /* 0x000fc60008000000 */
[----:B------:R-:W-:Y:S02]  /*00e0*/  IADD3.X R3, PT, PT, RZ, UR9, RZ, P0, !PT ;  /* 0x00000009ff037c10 */ /* 0x000fe400087fe4ff */
[----:B------:R-:W-:Y:S02]  /*00f0*/  LOP3.LUT P0, RZ, R4, 0x1f, RZ, 0xc0, !PT ;  /* 0x0000001f04ff7812 */ /* 0x000fe4000780c0ff */
[----:B---3--:R-:W-:Y:S01]  /*0100*/  IADD3 R19, P1, PT, R1, UR4, RZ ;  /* 0x0000000401137c10 */ /* 0x008fe2000ff3e0ff */
[----:B------:R-:W-:Y:S01]  /*0110*/  @!PT LDS RZ, [RZ] ;  /* 0x00000000fffff984 */ /* 0x000fe20000000800 */
[----:B------:R-:W-:Y:S01]  /*0120*/  @!PT LDS RZ, [RZ] ;  /* 0x00000000fffff984 */ /* 0x000fe20000000800 */
[----:B------:R-:W-:Y:S01]  /*0130*/  @!PT LDS RZ, [RZ] ;  /* 0x00000000fffff984 */ /* 0x000fe20000000800 */
[----:B-1----:R1:W-:Y:S04]  /*0140*/  LDGSTS.E.LTC128B.128 [R5], desc[UR6][R2.64] ;  /* 0x0000000002057fae */ /* 0x0023e8000b9a1a06 */
[----:B------:R1:W-:Y:S01]  /*0150*/  LDGSTS.E.LTC128B.128 [R5+0x200], desc[UR6][R2.64+0x200] ;  /* 0x0020020002057fae */ /* 0x0003e2000b9a1a06 */
[----:B-----5:R-:W-:-:S03]  /*0160*/  IMAD.X R18, RZ, RZ, UR5, P1 ;  /* 0x00000005ff127e24 */ /* 0x020fc600088e06ff */
[----:B------:R-:W0:Y:S01]  /*0170*/  LDGDEPBAR ;  /* 0x00000000000079af */ /* 0x000e220000000000 */
[----:B------:R-:W-:-:S04]  /*0180*/  DEPBAR.LE SB0, 0x0 ;  /* 0x000080000000791a */ /* 0x000fc80000000000 */
[----:B------:R-:W-:Y:S06]  /*0190*/  BAR.SYNC.DEFER_BLOCKING 0x0 ;  /* 0x0000000000007b1d */ /* 0x000fec0000010000 */
[----:B------:R-:W-:Y:S05]  /*01a0*/  @P0 EXIT ;  /* 0x000000000000094d */ /* 0x000fea0003800000 */
[----:B------:R-:W-:-:S07]  /*01b0*/  HFMA2 R17, -RZ, RZ, 0, 1.9073486328125e-06 ;  /* 0x00000020ff117431 */ /* 0x000fce00000001ff */
.L_x_17:
[----:B------:R2:W3:Y:S01]  /*01c0*/  LDS R0, [R17+UR36+-0x20] ;  /* 0xffffe02411007984 */ /* 0x0004e20008000800 */
[----:B------:R-:W-:Y:S01]  /*01d0*/  MOV R16, 0x0 ;  /* 0x0000000000107802 */ /* 0x000fe20000000f00 */
[----:B------:R-:W4:Y:S01]  /*01e0*/  LDCU.64 UR4, c[0x4][0x8] ;  /* 0x01000100ff0477ac */ /* 0x000f220008000a00 */
[C---:B-1----:R-:W-:Y:S01]  /*01f0*/  VIADD R2, R17.reuse, UR36 ;  /* 0x0000002411027c36 */ /* 0x042fe20008000000 */
[----:B------:R-:W-:Y:S01]  /*0200*/  MOV R7, R18 ;  /* 0x0000001200077202 */ /* 0x000fe20000000f00 */
[----:B------:R1:W5:Y:S01]  /*0210*/  LDC.64 R8, c[0x4][R16] ;  /* 0x0100000010087b82 */ /* 0x0003620000000a00 */
[----:B------:R-:W-:Y:S02]  /*0220*/  IMAD.MOV.U32 R6, RZ, RZ, R19 ;  /* 0x000000ffff067224 */ /* 0x000fe400078e0013 */
[----:B--2---:R-:W-:-:S05]  /*0230*/  VIADD R17, R17, 0x40 ;  /* 0x0000004011117836 */ /* 0x004fca0000000000 */
[----:B------:R-:W-:-:S04]  /*0240*/  ISETP.NE.AND P0, PT, R17, 0x420, PT ;  /* 0x000004201100780c */ /* 0x000fc80003f05270 */
[----:B------:R-:W-:Y:S02]  /*0250*/  P2R R22, PR, RZ, 0x1 ;  /* 0x00000001ff167803 */ /* 0x000fe40000000000 */
[----:B----4-:R-:W-:Y:S01]  /*0260*/  MOV R4, UR4 ;  /* 0x0000000400047c02 */ /* 0x010fe20008000f00 */
[----:B------:R-:W-:Y:S01]  /*0270*/  IMAD.U32 R5, RZ, RZ, UR5 ;  /* 0x00000005ff057e24 */ /* 0x000fe2000f8e00ff */
[----:B---3--:R-:W2:Y:S02]  /*0280*/  F2F.F64.F32 R10, R0 ;  /* 0x00000000000a7310 */ /* 0x008ea40000201800 */
[----:B--2--5:R1:W-:Y:S04]  /*0290*/  STL.64 [R1], R10 ;  /* 0x0000000a01007387 */ /* 0x0243e80000100a00 */
[----:B------:R-:W-:-:S07]  /*02a0*/  LEPC R20, `(.L_x_0) ;  /* 0x000000001014794e */ /* 0x000fce0000000000 */
[----:B-1----:R-:W-:Y:S05]  /*02b0*/  CALL.ABS.NOINC R8 ;  /* 0x0000000008007343 */ /* 0x002fea0003c00000 */
.L_x_0:
[----:B------:R-:W1:Y:S01]  /*02c0*/  LDS R0, [R2+-0x1c] ;  /* 0xffffe40002007984 */ /* 0x000e620000000800 */
[----:B------:R2:W3:Y:S01]  /*02d0*/  LDC.64 R8, c[0x4][R16] ;  /* 0x0100000010087b82 */ /* 0x0004e20000000a00 */
[----:B------:R-:W4:Y:S01]  /*02e0*/  LDCU.64 UR4, c[0x4][0x8] ;  /* 0x01000100ff0477ac */ /* 0x000f220008000a00 */
[----:B------:R-:W-:Y:S01]  /*02f0*/  MOV R6, R19 ;  /* 0x0000001300067202 */ /* 0x000fe20000000f00 */
[----:B------:R-:W-:Y:S02]  /*0300*/  IMAD.MOV.U32 R7, RZ, RZ, R18 ;  /* 0x000000ffff077224 */ /* 0x000fe400078e0012 */
[----:B----4-:R-:W-:Y:S02]  /*0310*/  IMAD.U32 R4, RZ, RZ, UR4 ;  /* 0x00000004ff047e24 */ /* 0x010fe4000f8e00ff */
[----:B------:R-:W-:Y:S01]  /*0320*/  IMAD.U32 R5, RZ, RZ, UR5 ;  /* 0x00000005ff057e24 */ /* 0x000fe2000f8e00ff */
[----:B-1----:R-:W1:Y:S02]  /*0330*/  F2F.F64.F32 R10, R0 ;  /* 0x00000000000a7310 */ /* 0x002e640000201800 */
[----:B-1-3--:R2:W-:Y:S04]  /*0340*/  STL.64 [R1], R10 ;  /* 0x0000000a01007387 */ /* 0x00a5e80000100a00 */
[----:B------:R-:W-:-:S07]  /*0350*/  LEPC R20, `(.L_x_1) ;  /* 0x000000001014794e */ /* 0x000fce0000000000 */
[----:B--2---:R-:W-:Y:S05]  /*0360*/  CALL.ABS.NOINC R8 ;  /* 0x0000000008007343 */ /* 0x004fea0003c00000 */
.L_x_1:
[----:B------:R-:W1:Y:S01]  /*0370*/  LDS R0, [R2+-0x18] ;  /* 0xffffe80002007984 */ /* 0x000e620000000800 */
[----:B------:R2:W3:Y:S01]  /*0380*/  LDC.64 R8, c[0x4][R16] ;  /* 0x0100000010087b82 */ /* 0x0004e20000000a00 */
[----:B------:R-:W4:Y:S01]  /*0390*/  LDCU.64 UR4, c[0x4][0x8] ;  /* 0x01000100ff0477ac */ /* 0x000f220008000a00 */
[----:B------:R-:W-:Y:S02]  /*03a0*/  IMAD.MOV.U32 R6, RZ, RZ, R19 ;  /* 0x000000ffff067224 */ /* 0x000fe400078e0013 */
[----:B------:R-:W-:Y:S02]  /*03b0*/  IMAD.MOV.U32 R7, RZ, RZ, R18 ;  /* 0x000000ffff077224 */ /* 0x000fe400078e0012 */
[----:B----4-:R-:W-:Y:S01]  /*03c0*/  IMAD.U32 R4, RZ, RZ, UR4 ;  /* 0x00000004ff047e24 */ /* 0x010fe2000f8e00ff */
[----:B------:R-:W-:Y:S01]  /*03d0*/  MOV R5, UR5 ;  /* 0x0000000500057c02 */ /* 0x000fe20008000f00 */
[----:B-1----:R-:W1:Y:S02]  /*03e0*/  F2F.F64.F32 R10, R0 ;  /* 0x00000000000a7310 */ /* 0x002e640000201800 */
[----:B-1-3--:R2:W-:Y:S04]  /*03f0*/  STL.64 [R1], R10 ;  /* 0x0000000a01007387 */ /* 0x00a5e80000100a00 */
[----:B------:R-:W-:-:S07]  /*0400*/  LEPC R20, `(.L_x_2) ;  /* 0x000000001014794e */ /* 0x000fce0000000000 */
[----:B--2---:R-:W-:Y:S05]  /*0410*/  CALL.ABS.NOINC R8 ;  /* 0x0000000008007343 */ /* 0x004fea0003c00000 */
.L_x_2:
[----:B------:R-:W1:Y:S01]  /*0420*/  LDS R0, [R2+-0x14] ;  /* 0xffffec0002007984 */ /* 0x000e620000000800 */
[----:B------:R2:W3:Y:S01]  /*0430*/  LDC.64 R8, c[0x4][R16] ;  /* 0x0100000010087b82 */ /* 0x0004e20000000a00 */
[----:B------:R-:W4:Y:S01]  /*0440*/  LDCU.64 UR4, c[0x4][0x8] ;  /* 0x01000100ff0477ac */ /* 0x000f220008000a00 */
[----:B------:R-:W-:Y:S01]  /*0450*/  IMAD.MOV.U32 R6, RZ, RZ, R19 ;  /* 0x000000ffff067224 */ /* 0x000fe200078e0013 */
[----:B------:R-:W-:Y:S02]  /*0460*/  MOV R7, R18 ;  /* 0x0000001200077202 */ /* 0x000fe40000000f00 */
[----:B----4-:R-:W-:Y:S01]  /*0470*/  MOV R4, UR4 ;  /* 0x0000000400047c02 */ /* 0x010fe20008000f00 */
[----:B------:R-:W-:Y:S01]  /*0480*/  IMAD.U32 R5, RZ, RZ, UR5 ;  /* 0x00000005ff057e24 */ /* 0x000fe2000f8e00ff */
[----:B-1----:R-:W1:Y:S02]  /*0490*/  F2F.F64.F32 R10, R0 ;  /* 0x00000000000a7310 */ /* 0x002e640000201800 */
[----:B-1-3--:R2:W-:Y:S04]  /*04a0*/  STL.64 [R1], R10 ;  /* 0x0000000a01007387 */ /* 0x00a5e80000100a00 */
[----:B------:R-:W-:-:S07]  /*04b0*/  LEPC R20, `(.L_x_3) ;  /* 0x000000001014794e */ /* 0x000fce0000000000 */
[----:B--2---:R-:W-:Y:S05]  /*04c0*/  CALL.ABS.NOINC R8 ;  /* 0x0000000008007343 */ /* 0x004fea0003c00000 */
.L_x_3:
        /* <DEDUP_REMOVED lines=11> */
.L_x_4:
        /* <DEDUP_REMOVED lines=11> */
.L_x_5:
        /* <DEDUP_REMOVED lines=11> */
.L_x_6:
        /* <DEDUP_REMOVED lines=11> */
.L_x_7:
[----:B------:R-:W1:Y:S01]  /*0790*/  LDS R0, [R2] ;  /* 0x0000000002007984 */ /* 0x000e620000000800 */
        /* <DEDUP_REMOVED lines=10> */
.L_x_8:
[----:B------:R-:W1:Y:S01]  /*0840*/  LDS R0, [R2+0x4] ;  /* 0x0000040002007984 */ /* 0x000e620000000800 */
        /* <DEDUP_REMOVED lines=10> */
.L_x_9:
[----:B------:R-:W1:Y:S01]  /*08f0*/  LDS R0, [R2+0x8] ;  /* 0x0000080002007984 */ /* 0x000e620000000800 */
        /* <DEDUP_REMOVED lines=10> */
.L_x_10:
[----:B------:R-:W1:Y:S01]  /*09a0*/  LDS R0, [R2+0xc] ;  /* 0x00000c0002007984 */ /* 0x000e620000000800 */
        /* <DEDUP_REMOVED lines=10> */
.L_x_11:
        /* <DEDUP_REMOVED lines=11> */
.L_x_12:
        /* <DEDUP_REMOVED lines=11> */
.L_x_13:
        /* <DEDUP_REMOVED lines=11> */
.L_x_14:
        /* <DEDUP_REMOVED lines=11> */
.L_x_15:
[----:B------:R1:W2:Y:S01]  /*0d10*/  LDC.64 R2, c[0x4][R16] ;  /* 0x0100000010027b82 */ /* 0x0002a20000000a00 */
[----:B------:R-:W3:Y:S01]  /*0d20*/  LDCU.64 UR4, c[0x4][0x10] ;  /* 0x01000200ff0477ac */ /* 0x000ee20008000a00 */
[----:B------:R-:W-:Y:S01]  /*0d30*/  CS2R R6, SRZ ;  /* 0x0000000000067805 */ /* 0x000fe2000001ff00 */
[----:B---3--:R-:W-:Y:S01]  /*0d40*/  IMAD.U32 R4, RZ, RZ, UR4 ;  /* 0x00000004ff047e24 */ /* 0x008fe2000f8e00ff */
[----:B-1----:R-:W-:-:S07]  /*0d50*/  MOV R5, UR5 ;  /* 0x0000000500057c02 */ /* 0x002fce0008000f00 */
[----:B------:R-:W-:-:S07]  /*0d60*/  LEPC R20, `(.L_x_16) ;  /* 0x000000001014794e */ /* 0x000fce0000000000 */
[----:B--2---:R-:W-:Y:S05]  /*0d70*/  CALL.ABS.NOINC R2 ;  /* 0x0000000002007343 */ /* 0x004fea0003c00000 */
.L_x_16:
[----:B------:R-:W-:-:S13]  /*0d80*/  ISETP.NE.AND P6, PT, R22, RZ, PT ;  /* 0x000000ff1600720c */ /* 0x000fda0003fc5270 */
[----:B------:R-:W-:Y:S05]  /*0d90*/  @P6 BRA `(.L_x_17) ;  /* 0xfffffff400086947 */ /* 0x000fea000383ffff */
[----:B------:R-:W-:Y:S05]  /*0da0*/  EXIT ;  /* 0x000000000000794d */ /* 0x000fea0003800000 */
.L_x_18:
[----:B------:R-:W-:-:S00]  /*0db0*/  BRA `(.L_x_18) ;  /* 0xfffffffc00fc7947 */ /* 0x000fc0000383ffff */
[----:B------:R-:W-:-:S00]  /*0dc0*/  NOP ;  /* 0x0000000000007918 */ /* 0x000fc00000000000 */
        /* <DEDUP_REMOVED lines=11> */
.L_x_19:


//--------------------- .nv.global.init           --------------------------
	.section	.nv.global.init,"aw",@progbits
.nv.global.init:
	.type		$str$1,@object
	.size		$str$1,($str - $str$1)
$str$1:
        /*0000*/ 	.byte	0x0a, 0x00
	.type		$str,@object
	.size		$str,(.L_0 - $str)
$str:
        /*0002*/ 	.byte	0x25, 0x38, 0x2e, 0x33, 0x66, 0x20, 0x00
.L_0:


//--------------------- .nv.shared._Z19ptx_cp_async_kernelPfP6__halfS_S1_ --------------------------
	.section	.nv.shared._Z19ptx_cp_async_kernelPfP6__halfS_S1_,"aw",@nobits
	.sectionflags	@""
	.align	4
.nv.shared._Z19ptx_cp_async_kernelPfP6__halfS_S1_:
	.zero		2048


//--------------------- .nv.shared.reserved.0     --------------------------
	.section	.nv.shared.reserved.0,"aw",@nobits
	.weak		__nv_reservedSMEM_offset_0_alias
	.size		__nv_reservedSMEM_offset_0_alias, 0, 64
	.other		__nv_reservedSMEM_offset_0_alias,@"STO_CUDA_RESERVED_SHARED STV_DEFAULT"
__nv_reservedSMEM_offset_0_alias:
	.zero		0
	.zero		64


//--------------------- .nv.constant0._Z19ptx_cp_async_kernelPfP6__halfS_S1_ --------------------------
	.section	.nv.constant0._Z19ptx_cp_async_kernelPfP6__halfS_S1_,"a",@progbits
	.sectionflags	@""
	.align	4
.nv.constant0._Z19ptx_cp_async_kernelPfP6__halfS_S1_:
	.zero		928


//--------------------- SYMBOLS --------------------------

	.type		.nv.reservedSmem.offset0,@object
	.size		.nv.reservedSmem.offset0,0x4
	.type		.nv.reservedSmem.cap,@object
	.size		.nv.reservedSmem.cap,0x4
	.type		vprintf,@function
